//
// Generated by NVIDIA NVVM Compiler
//
// Compiler Build ID: CL-36424714
// Cuda compilation tools, release 13.0, V13.0.88
// Based on NVVM 20.0.0
//

.version 9.0
.target sm_100
.address_size 64

	// .globl	_Z9calculatePiS_iii
// _ZZ9calculatePiS_iiiE10shared_tab has been demoted

.visible .entry _Z9calculatePiS_iii(
	.param .u64 .ptr .align 1 _Z9calculatePiS_iii_param_0,
	.param .u64 .ptr .align 1 _Z9calculatePiS_iii_param_1,
	.param .u32 _Z9calculatePiS_iii_param_2,
	.param .u32 _Z9calculatePiS_iii_param_3,
	.param .u32 _Z9calculatePiS_iii_param_4
)
{
	.reg .pred 	%p<14>;
	.reg .b32 	%r<163>;
	.reg .b32 	%f<3>;
	.reg .b64 	%rd<9>;
	// demoted variable
	.shared .align 4 .b8 _ZZ9calculatePiS_iiiE10shared_tab[38416];
	ld.param.u64 	%rd3, [_Z9calculatePiS_iii_param_0];
	ld.param.u64 	%rd4, [_Z9calculatePiS_iii_param_1];
	ld.param.u32 	%r52, [_Z9calculatePiS_iii_param_2];
	ld.param.u32 	%r53, [_Z9calculatePiS_iii_param_3];
	ld.param.u32 	%r54, [_Z9calculatePiS_iii_param_4];
	mov.u32 	%r1, %tid.y;
	mov.u32 	%r2, %tid.x;
	shl.b32 	%r55, %r54, 5;
	div.s32 	%r56, 960, %r55;
	mov.u32 	%r57, %ctaid.x;
	div.s32 	%r58, %r57, %r56;
	mul.lo.s32 	%r59, %r58, %r56;
	sub.s32 	%r60, %r57, %r59;
	mul.lo.s32 	%r3, %r60, %r55;
	cvt.rn.f32.s32 	%f1, %r58;
	mul.f32 	%f2, %f1, 0f42000000;
	cvt.rzi.s32.f32 	%r4, %f2;
	or.b32  	%r61, %r2, %r1;
	setp.ne.s32 	%p1, %r61, 0;
	@%p1 bra 	$L__BB0_5;
	cvta.to.global.u64 	%rd1, %rd4;
	mov.b32 	%r146, 0;
$L__BB0_2:
	add.s32 	%r64, %r146, %r4;
	mad.lo.s32 	%r6, %r64, %r52, %r3;
	mov.u32 	%r65, _ZZ9calculatePiS_iiiE10shared_tab;
	mad.lo.s32 	%r7, %r146, 392, %r65;
	mov.b32 	%r147, 0;
$L__BB0_3:
	add.s32 	%r66, %r6, %r147;
	mul.wide.s32 	%rd5, %r66, 4;
	add.s64 	%rd6, %rd1, %rd5;
	ld.global.u32 	%r67, [%rd6];
	shl.b32 	%r68, %r147, 2;
	add.s32 	%r69, %r7, %r68;
	st.shared.u32 	[%r69], %r67;
	ld.global.u32 	%r70, [%rd6+4];
	st.shared.u32 	[%r69+4], %r70;
	add.s32 	%r147, %r147, 2;
	setp.ne.s32 	%p2, %r147, 98;
	@%p2 bra 	$L__BB0_3;
	add.s32 	%r146, %r146, 1;
	setp.ne.s32 	%p3, %r146, 98;
	@%p3 bra 	$L__BB0_2;
$L__BB0_5:
	bar.sync 	0;
	setp.lt.s32 	%p4, %r54, 1;
	@%p4 bra 	$L__BB0_21;
	mul.lo.s32 	%r72, %r54, %r2;
	add.s32 	%r11, %r72, %r53;
	shl.b32 	%r12, %r53, 1;
	add.s32 	%r13, %r12, %r1;
	add.s32 	%r73, %r4, %r1;
	add.s32 	%r74, %r3, %r72;
	mad.lo.s32 	%r14, %r73, 960, %r74;
	and.b32  	%r15, %r12, 14;
	and.b32  	%r16, %r12, 6;
	and.b32  	%r17, %r53, 1;
	and.b32  	%r75, %r12, -16;
	neg.s32 	%r18, %r75;
	cvta.to.global.u64 	%rd2, %rd3;
	mov.b32 	%r148, 0;
$L__BB0_7:
	setp.gt.s32 	%p5, %r1, %r13;
	mov.b32 	%r156, 0;
	@%p5 bra 	$L__BB0_20;
	add.s32 	%r78, %r11, %r148;
	sub.s32 	%r20, %r78, %r53;
	add.s32 	%r21, %r78, %r53;
	shl.b32 	%r79, %r20, 2;
	mov.u32 	%r80, _ZZ9calculatePiS_iiiE10shared_tab;
	add.s32 	%r81, %r80, %r79;
	add.s32 	%r22, %r81, 32;
	mov.b32 	%r156, 0;
	mov.u32 	%r149, %r1;
$L__BB0_9:
	mov.u32 	%r23, %r149;
	setp.gt.s32 	%p6, %r20, %r21;
	@%p6 bra 	$L__BB0_19;
	setp.lt.u32 	%p7, %r12, 15;
	mov.u32 	%r155, %r20;
	@%p7 bra 	$L__BB0_13;
	mad.lo.s32 	%r151, %r23, 392, %r22;
	mov.u32 	%r152, %r18;
	mov.u32 	%r155, %r20;
$L__BB0_12:
	.pragma "nounroll";
	ld.shared.u32 	%r82, [%r151+-32];
	add.s32 	%r83, %r82, %r156;
	ld.shared.u32 	%r84, [%r151+-28];
	add.s32 	%r85, %r84, %r83;
	ld.shared.u32 	%r86, [%r151+-24];
	add.s32 	%r87, %r86, %r85;
	ld.shared.u32 	%r88, [%r151+-20];
	add.s32 	%r89, %r88, %r87;
	ld.shared.u32 	%r90, [%r151+-16];
	add.s32 	%r91, %r90, %r89;
	ld.shared.u32 	%r92, [%r151+-12];
	add.s32 	%r93, %r92, %r91;
	ld.shared.u32 	%r94, [%r151+-8];
	add.s32 	%r95, %r94, %r93;
	ld.shared.u32 	%r96, [%r151+-4];
	add.s32 	%r97, %r96, %r95;
	ld.shared.u32 	%r98, [%r151];
	add.s32 	%r99, %r98, %r97;
	ld.shared.u32 	%r100, [%r151+4];
	add.s32 	%r101, %r100, %r99;
	ld.shared.u32 	%r102, [%r151+8];
	add.s32 	%r103, %r102, %r101;
	ld.shared.u32 	%r104, [%r151+12];
	add.s32 	%r105, %r104, %r103;
	ld.shared.u32 	%r106, [%r151+16];
	add.s32 	%r107, %r106, %r105;
	ld.shared.u32 	%r108, [%r151+20];
	add.s32 	%r109, %r108, %r107;
	ld.shared.u32 	%r110, [%r151+24];
	add.s32 	%r111, %r110, %r109;
	ld.shared.u32 	%r112, [%r151+28];
	add.s32 	%r156, %r112, %r111;
	add.s32 	%r155, %r155, 16;
	add.s32 	%r152, %r152, 16;
	add.s32 	%r151, %r151, 64;
	setp.ne.s32 	%p8, %r152, 0;
	@%p8 bra 	$L__BB0_12;
$L__BB0_13:
	mad.lo.s32 	%r36, %r23, 392, %r80;
	setp.lt.u32 	%p9, %r15, 7;
	@%p9 bra 	$L__BB0_15;
	shl.b32 	%r114, %r155, 2;
	add.s32 	%r115, %r36, %r114;
	ld.shared.u32 	%r116, [%r115];
	add.s32 	%r117, %r116, %r156;
	ld.shared.u32 	%r118, [%r115+4];
	add.s32 	%r119, %r118, %r117;
	ld.shared.u32 	%r120, [%r115+8];
	add.s32 	%r121, %r120, %r119;
	ld.shared.u32 	%r122, [%r115+12];
	add.s32 	%r123, %r122, %r121;
	ld.shared.u32 	%r124, [%r115+16];
	add.s32 	%r125, %r124, %r123;
	ld.shared.u32 	%r126, [%r115+20];
	add.s32 	%r127, %r126, %r125;
	ld.shared.u32 	%r128, [%r115+24];
	add.s32 	%r129, %r128, %r127;
	ld.shared.u32 	%r130, [%r115+28];
	add.s32 	%r156, %r130, %r129;
	add.s32 	%r155, %r155, 8;
$L__BB0_15:
	setp.lt.u32 	%p10, %r16, 3;
	@%p10 bra 	$L__BB0_17;
	shl.b32 	%r131, %r155, 2;
	add.s32 	%r132, %r36, %r131;
	ld.shared.u32 	%r133, [%r132];
	add.s32 	%r134, %r133, %r156;
	ld.shared.u32 	%r135, [%r132+4];
	add.s32 	%r136, %r135, %r134;
	ld.shared.u32 	%r137, [%r132+8];
	add.s32 	%r138, %r137, %r136;
	ld.shared.u32 	%r139, [%r132+12];
	add.s32 	%r156, %r139, %r138;
	add.s32 	%r155, %r155, 4;
$L__BB0_17:
	setp.eq.s32 	%p11, %r17, 0;
	shl.b32 	%r140, %r155, 2;
	add.s32 	%r45, %r36, %r140;
	ld.shared.u32 	%r141, [%r45];
	add.s32 	%r156, %r141, %r156;
	@%p11 bra 	$L__BB0_19;
	ld.shared.u32 	%r142, [%r45+4];
	add.s32 	%r143, %r142, %r156;
	ld.shared.u32 	%r144, [%r45+8];
	add.s32 	%r156, %r144, %r143;
$L__BB0_19:
	add.s32 	%r149, %r23, 1;
	setp.ne.s32 	%p12, %r23, %r13;
	@%p12 bra 	$L__BB0_9;
$L__BB0_20:
	add.s32 	%r145, %r14, %r148;
	mul.wide.s32 	%rd7, %r145, 4;
	add.s64 	%rd8, %rd2, %rd7;
	st.global.u32 	[%rd8], %r156;
	add.s32 	%r148, %r148, 1;
	setp.ne.s32 	%p13, %r148, %r54;
	@%p13 bra 	$L__BB0_7;
$L__BB0_21:
	ret;

}


// ===== COMPILED SASS (sm_100) =====

	.target	sm_100

	.elftype	@"ET_EXEC"


//--------------------- .note.nv.tkinfo           --------------------------
	.section	.note.nv.tkinfo,"",@"SHT_NOTE"
	.sectionflags	@"SHF_NOTE_NV_TKINFO"
	.tkinfo
        /*0018*/ 	.word	0x00000002
        /*0030*/ 	.string	""
        /*0030*/ 	.string	"ptxas"
        /*0030*/ 	.string	"Cuda compilation tools, release 13.0, V13.0.88"
        /*0030*/ 	.string	"Build cuda_13.0.r13.0/compiler.36424714_0"
        /*0030*/ 	.string	"-arch sm_100 -m 64 "



//--------------------- .note.nv.cuinfo           --------------------------
	.section	.note.nv.cuinfo,"",@"SHT_NOTE"
	.sectionflags	@"SHF_NOTE_NV_CUINFO"
        /*0018*/ 	.short	0x0002
        /*001a*/ 	.short	0x0064
        /*001c*/ 	.short	0x0082
	.zero		2


//--------------------- .nv.info                  --------------------------
	.section	.nv.info,"",@"SHT_CUDA_INFO"
	.align	4


	//----- nvinfo : EIATTR_REGCOUNT
	.align		4
        /*0000*/ 	.byte	0x04, 0x2f
        /*0002*/ 	.short	(.L_1 - .L_0)
	.align		4
.L_0:
        /*0004*/ 	.word	index@(_Z9calculatePiS_iii)
        /*0008*/ 	.word	0x00000020


	//----- nvinfo : EIATTR_FRAME_SIZE
	.align		4
.L_1:
        /*000c*/ 	.byte	0x04, 0x11
        /*000e*/ 	.short	(.L_3 - .L_2)
	.align		4
.L_2:
        /*0010*/ 	.word	index@(_Z9calculatePiS_iii)
        /*0014*/ 	.word	0x00000000


	//----- nvinfo : EIATTR_MIN_STACK_SIZE
	.align		4
.L_3:
        /*0018*/ 	.byte	0x04, 0x12
        /*001a*/ 	.short	(.L_5 - .L_4)
	.align		4
.L_4:
        /*001c*/ 	.word	index@(_Z9calculatePiS_iii)
        /*0020*/ 	.word	0x00000000
.L_5:


//--------------------- .nv.compat                --------------------------
	.section	.nv.compat,"",@"SHT_CUDA_COMPAT_INFO"
	.align	4
        /*0000*/ 	.byte	0x02, 0x09, 0x00, 0x00, 0x02, 0x02, 0x01, 0x00, 0x02, 0x05, 0x05, 0x00, 0x03, 0x07, 0x01, 0x01
        /*0010*/ 	.byte	0x02, 0x03, 0x00, 0x00, 0x02, 0x06, 0x01, 0x00, 0x04, 0x0b, 0x08, 0x00, 0x09, 0x00, 0x00, 0x00
        /*0020*/ 	.byte	0x00, 0x00, 0x00, 0x00


//--------------------- .nv.info._Z9calculatePiS_iii --------------------------
	.section	.nv.info._Z9calculatePiS_iii,"",@"SHT_CUDA_INFO"
	.sectionflags	@""
	.align	4


	//----- nvinfo : EIATTR_CUDA_API_VERSION
	.align		4
        /*0000*/ 	.byte	0x04, 0x37
        /*0002*/ 	.short	(.L_7 - .L_6)
.L_6:
        /*0004*/ 	.word	0x00000082


	//----- nvinfo : EIATTR_KPARAM_INFO
	.align		4
.L_7:
        /*0008*/ 	.byte	0x04, 0x17
        /*000a*/ 	.short	(.L_9 - .L_8)
.L_8:
        /*000c*/ 	.word	0x00000000
        /*0010*/ 	.short	0x0004
        /*0012*/ 	.short	0x0018
        /*0014*/ 	.byte	0x00, 0xf0, 0x11, 0x00


	//----- nvinfo : EIATTR_KPARAM_INFO
	.align		4
.L_9:
        /*0018*/ 	.byte	0x04, 0x17
        /*001a*/ 	.short	(.L_11 - .L_10)
.L_10:
        /*001c*/ 	.word	0x00000000
        /*0020*/ 	.short	0x0003
        /*0022*/ 	.short	0x0014
        /*0024*/ 	.byte	0x00, 0xf0, 0x11, 0x00


	//----- nvinfo : EIATTR_KPARAM_INFO
	.align		4
.L_11:
        /*0028*/ 	.byte	0x04, 0x17
        /*002a*/ 	.short	(.L_13 - .L_12)
.L_12:
        /*002c*/ 	.word	0x00000000
        /*0030*/ 	.short	0x0002
        /*0032*/ 	.short	0x0010
        /*0034*/ 	.byte	0x00, 0xf0, 0x11, 0x00


	//----- nvinfo : EIATTR_KPARAM_INFO
	.align		4
.L_13:
        /*0038*/ 	.byte	0x04, 0x17
        /*003a*/ 	.short	(.L_15 - .L_14)
.L_14:
        /*003c*/ 	.word	0x00000000
        /*0040*/ 	.short	0x0001
        /*0042*/ 	.short	0x0008
        /*0044*/ 	.byte	0x00, 0xf5, 0x21, 0x00


	//----- nvinfo : EIATTR_KPARAM_INFO
	.align		4
.L_15:
        /*0048*/ 	.byte	0x04, 0x17
        /*004a*/ 	.short	(.L_17 - .L_16)
.L_16:
        /*004c*/ 	.word	0x00000000
        /*0050*/ 	.short	0x0000
        /*0052*/ 	.short	0x0000
        /*0054*/ 	.byte	0x00, 0xf5, 0x21, 0x00


	//----- nvinfo : EIATTR_SPARSE_MMA_MASK
	.align		4
.L_17:
        /*0058*/ 	.byte	0x03, 0x50
        /*005a*/ 	.short	0x0000


	//----- nvinfo : EIATTR_MAXREG_COUNT
	.align		4
        /*005c*/ 	.byte	0x03, 0x1b
        /*005e*/ 	.short	0x00ff


	//----- nvinfo : EIATTR_NUM_BARRIERS
	.align		4
        /*0060*/ 	.byte	0x02, 0x4c
        /*0062*/ 	.byte	0x01
	.zero		1


	//----- nvinfo : EIATTR_MERCURY_ISA_VERSION
	.align		4
        /*0064*/ 	.byte	0x03, 0x5f
        /*0066*/ 	.short	0x0101


	//----- nvinfo : EIATTR_VRC_CTA_INIT_COUNT
	.align		4
        /*0068*/ 	.byte	0x02, 0x4a
	.zero		1
	.zero		1


	//----- nvinfo : EIATTR_EXIT_INSTR_OFFSETS
	.align		4
        /*006c*/ 	.byte	0x04, 0x1c
        /*006e*/ 	.short	(.L_19 - .L_18)


	//   ....[0]....
.L_18:
        /*0070*/ 	.word	0x00001440


	//   ....[1]....
        /*0074*/ 	.word	0x00001b60


	//----- nvinfo : EIATTR_CRS_STACK_SIZE
	.align		4
.L_19:
        /*0078*/ 	.byte	0x04, 0x1e
        /*007a*/ 	.short	(.L_21 - .L_20)
.L_20:
        /*007c*/ 	.word	0x00000000


	//----- nvinfo : EIATTR_CBANK_PARAM_SIZE
	.align		4
.L_21:
        /*0080*/ 	.byte	0x03, 0x19
        /*0082*/ 	.short	0x001c


	//----- nvinfo : EIATTR_PARAM_CBANK
	.align		4
        /*0084*/ 	.byte	0x04, 0x0a
        /*0086*/ 	.short	(.L_23 - .L_22)
	.align		4
.L_22:
        /*0088*/ 	.word	index@(.nv.constant0._Z9calculatePiS_iii)
        /*008c*/ 	.short	0x0380
        /*008e*/ 	.short	0x001c


	//----- nvinfo : EIATTR_SW_WAR
	.align		4
.L_23:
        /*0090*/ 	.byte	0x04, 0x36
        /*0092*/ 	.short	(.L_25 - .L_24)
.L_24:
        /*0094*/ 	.word	0x00000008
.L_25:


//--------------------- .nv.callgraph             --------------------------
	.section	.nv.callgraph,"",@"SHT_CUDA_CALLGRAPH"
	.align	4
	.sectionentsize	8
	.align		4
        /*0000*/ 	.word	0x00000000
	.align		4
        /*0004*/ 	.word	0xffffffff
	.align		4
        /*0008*/ 	.word	0x00000000
	.align		4
        /*000c*/ 	.word	0xfffffffe
	.align		4
        /*0010*/ 	.word	0x00000000
	.align		4
        /*0014*/ 	.word	0xfffffffd
	.align		4
        /*0018*/ 	.word	0x00000000
	.align		4
        /*001c*/ 	.word	0xfffffffc


//--------------------- .text._Z9calculatePiS_iii --------------------------
	.section	.text._Z9calculatePiS_iii,"ax",@progbits
	.align	128
        .global         _Z9calculatePiS_iii
        .type           _Z9calculatePiS_iii,@function
        .size           _Z9calculatePiS_iii,(.L_x_14 - _Z9calculatePiS_iii)
        .other          _Z9calculatePiS_iii,@"STO_CUDA_ENTRY STV_DEFAULT"
_Z9calculatePiS_iii:
.text._Z9calculatePiS_iii:
[----:B------:R-:W-:Y:S08]  /*0000*/  LDC R1, c[0x0][0x37c] ;  /* 0x0000df00ff017b82 */ /* 0x000ff00000000800 */
[----:B------:R-:W0:Y:S01]  /*0010*/  LDC R0, c[0x0][0x398] ;  /* 0x0000e600ff007b82 */ /* 0x000e220000000800 */
[----:B------:R-:W1:Y:S01]  /*0020*/  LDCU.64 UR10, c[0x0][0x358] ;  /* 0x00006b00ff0a77ac */ /* 0x000e620008000a00 */
[----:B------:R-:W-:Y:S01]  /*0030*/  BSSY.RECONVERGENT B0, `(.L_x_0) ;  /* 0x000013f000007945 */ /* 0x000fe20003800200 */
[----:B0-----:R-:W-:-:S04]  /*0040*/  SHF.L.U32 R4, R0, 0x5, RZ ;  /* 0x0000000500047819 */ /* 0x001fc800000006ff */
[-C--:B------:R-:W-:Y:S02]  /*0050*/  IABS R6, R4.reuse ;  /* 0x0000000400067213 */ /* 0x080fe40000000000 */
[----:B------:R-:W-:Y:S02]  /*0060*/  IABS R8, R4 ;  /* 0x0000000400087213 */ /* 0x000fe40000000000 */
[----:B------:R-:W0:Y:S02]  /*0070*/  I2F.RP R5, R6 ;  /* 0x0000000600057306 */ /* 0x000e240000209400 */
[----:B------:R-:W-:-:S06]  /*0080*/  IADD3 R8, PT, PT, RZ, -R8, RZ ;  /* 0x80000008ff087210 */ /* 0x000fcc0007ffe0ff */
[----:B0-----:R-:W0:Y:S02]  /*0090*/  MUFU.RCP R5, R5 ;  /* 0x0000000500057308 */ /* 0x001e240000001000 */
[----:B0-----:R-:W-:-:S06]  /*00a0*/  VIADD R2, R5, 0xffffffe ;  /* 0x0ffffffe05027836 */ /* 0x001fcc0000000000 */
[----:B------:R0:W2:Y:S02]  /*00b0*/  F2I.FTZ.U32.TRUNC.NTZ R3, R2 ;  /* 0x0000000200037305 */ /* 0x0000a4000021f000 */
[----:B0-----:R-:W-:Y:S01]  /*00c0*/  IMAD.MOV.U32 R2, RZ, RZ, RZ ;  /* 0x000000ffff027224 */ /* 0x001fe200078e00ff */
[----:B--2---:R-:W-:-:S05]  /*00d0*/  IADD3 R7, PT, PT, RZ, -R3, RZ ;  /* 0x80000003ff077210 */ /* 0x004fca0007ffe0ff */
[----:B------:R-:W-:-:S04]  /*00e0*/  IMAD R7, R7, R6, RZ ;  /* 0x0000000607077224 */ /* 0x000fc800078e02ff */
[----:B------:R-:W-:Y:S01]  /*00f0*/  IMAD.HI.U32 R3, R3, R7, R2 ;  /* 0x0000000703037227 */ /* 0x000fe200078e0002 */
[----:B------:R-:W-:Y:S01]  /*0100*/  LOP3.LUT R2, R4, 0x3c0, RZ, 0x3c, !PT ;  /* 0x000003c004027812 */ /* 0x000fe200078e3cff */
[----:B------:R-:W0:Y:S03]  /*0110*/  S2R R7, SR_CTAID.X ;  /* 0x0000000000077919 */ /* 0x000e260000002500 */
[----:B------:R-:W-:Y:S01]  /*0120*/  ISETP.GE.AND P1, PT, R2, RZ, PT ;  /* 0x000000ff0200720c */ /* 0x000fe20003f26270 */
[----:B------:R-:W-:-:S04]  /*0130*/  IMAD.HI.U32 R3, R3, 0x3c0, RZ ;  /* 0x000003c003037827 */ /* 0x000fc800078e00ff */
[----:B------:R-:W-:-:S05]  /*0140*/  IMAD R5, R3, R8, 0x3c0 ;  /* 0x000003c003057424 */ /* 0x000fca00078e0208 */
[----:B------:R-:W-:-:S13]  /*0150*/  ISETP.GT.U32.AND P2, PT, R6, R5, PT ;  /* 0x000000050600720c */ /* 0x000fda0003f44070 */
[----:B------:R-:W-:Y:S01]  /*0160*/  @!P2 IMAD.IADD R5, R5, 0x1, -R6 ;  /* 0x000000010505a824 */ /* 0x000fe200078e0a06 */
[----:B------:R-:W-:Y:S02]  /*0170*/  @!P2 IADD3 R3, PT, PT, R3, 0x1, RZ ;  /* 0x000000010303a810 */ /* 0x000fe40007ffe0ff */
[----:B------:R-:W-:Y:S02]  /*0180*/  ISETP.NE.AND P2, PT, R4, RZ, PT ;  /* 0x000000ff0400720c */ /* 0x000fe40003f45270 */
[----:B------:R-:W-:Y:S02]  /*0190*/  ISETP.GE.U32.AND P0, PT, R5, R6, PT ;  /* 0x000000060500720c */ /* 0x000fe40003f06070 */
[----:B0-----:R-:W-:-:S11]  /*01a0*/  IABS R8, R7 ;  /* 0x0000000700087213 */ /* 0x001fd60000000000 */
[----:B------:R-:W-:-:S05]  /*01b0*/  @P0 VIADD R3, R3, 0x1 ;  /* 0x0000000103030836 */ /* 0x000fca0000000000 */
[----:B------:R-:W-:-:S05]  /*01c0*/  MOV R10, R3 ;  /* 0x00000003000a7202 */ /* 0x000fca0000000f00 */
[----:B------:R-:W-:Y:S01]  /*01d0*/  @!P1 IMAD.MOV R10, RZ, RZ, -R10 ;  /* 0x000000ffff0a9224 */ /* 0x000fe200078e0a0a */
[----:B------:R-:W-:-:S04]  /*01e0*/  @!P2 LOP3.LUT R10, RZ, R4, RZ, 0x33, !PT ;  /* 0x00000004ff0aa212 */ /* 0x000fc800078e33ff */
[-C--:B------:R-:W-:Y:S02]  /*01f0*/  IABS R9, R10.reuse ;  /* 0x0000000a00097213 */ /* 0x080fe40000000000 */
[----:B------:R-:W-:Y:S02]  /*0200*/  IABS R12, R10 ;  /* 0x0000000a000c7213 */ /* 0x000fe40000000000 */
[----:B------:R-:W0:Y:S08]  /*0210*/  I2F.RP R5, R9 ;  /* 0x0000000900057306 */ /* 0x000e300000209400 */
[----:B0-----:R-:W0:Y:S02]  /*0220*/  MUFU.RCP R5, R5 ;  /* 0x0000000500057308 */ /* 0x001e240000001000 */
[----:B0-----:R-:W-:-:S06]  /*0230*/  IADD3 R2, PT, PT, R5, 0xffffffe, RZ ;  /* 0x0ffffffe05027810 */ /* 0x001fcc0007ffe0ff */
[----:B------:R0:W2:Y:S02]  /*0240*/  F2I.FTZ.U32.TRUNC.NTZ R3, R2 ;  /* 0x0000000200037305 */ /* 0x0000a4000021f000 */
[----:B0-----:R-:W-:Y:S02]  /*0250*/  IMAD.MOV.U32 R2, RZ, RZ, RZ ;  /* 0x000000ffff027224 */ /* 0x001fe400078e00ff */
[----:B--2---:R-:W-:-:S04]  /*0260*/  IMAD.MOV R6, RZ, RZ, -R3 ;  /* 0x000000ffff067224 */ /* 0x004fc800078e0a03 */
[----:B------:R-:W-:Y:S01]  /*0270*/  IMAD R11, R6, R9, RZ ;  /* 0x00000009060b7224 */ /* 0x000fe200078e02ff */
[----:B------:R-:W-:Y:S02]  /*0280*/  MOV R6, R8 ;  /* 0x0000000800067202 */ /* 0x000fe40000000f00 */
[----:B------:R-:W-:Y:S01]  /*0290*/  IADD3 R8, PT, PT, RZ, -R12, RZ ;  /* 0x8000000cff087210 */ /* 0x000fe20007ffe0ff */
[----:B------:R-:W-:Y:S02]  /*02a0*/  IMAD.HI.U32 R3, R3, R11, R2 ;  /* 0x0000000b03037227 */ /* 0x000fe400078e0002 */
[----:B------:R-:W0:Y:S04]  /*02b0*/  S2R R2, SR_TID.Y ;  /* 0x0000000000027919 */ /* 0x000e280000002200 */
[----:B------:R-:W-:-:S02]  /*02c0*/  IMAD.HI.U32 R5, R3, R6, RZ ;  /* 0x0000000603057227 */ /* 0x000fc400078e00ff */
[----:B------:R-:W0:Y:S02]  /*02d0*/  S2R R3, SR_TID.X ;  /* 0x0000000000037919 */ /* 0x000e240000002100 */
[----:B------:R-:W-:-:S05]  /*02e0*/  IMAD R6, R5, R8, R6 ;  /* 0x0000000805067224 */ /* 0x000fca00078e0206 */
[----:B------:R-:W-:-:S13]  /*02f0*/  ISETP.GT.U32.AND P2, PT, R9, R6, PT ;  /* 0x000000060900720c */ /* 0x000fda0003f44070 */
[-C--:B------:R-:W-:Y:S01]  /*0300*/  @!P2 IADD3 R6, PT, PT, R6, -R9.reuse, RZ ;  /* 0x800000090606a210 */ /* 0x080fe20007ffe0ff */
[----:B------:R-:W-:Y:S01]  /*0310*/  @!P2 VIADD R5, R5, 0x1 ;  /* 0x000000010505a836 */ /* 0x000fe20000000000 */
[----:B------:R-:W-:Y:S02]  /*0320*/  ISETP.NE.AND P2, PT, R10, RZ, PT ;  /* 0x000000ff0a00720c */ /* 0x000fe40003f45270 */
[----:B------:R-:W-:Y:S02]  /*0330*/  ISETP.GE.U32.AND P0, PT, R6, R9, PT ;  /* 0x000000090600720c */ /* 0x000fe40003f06070 */
[----:B------:R-:W-:-:S04]  /*0340*/  LOP3.LUT R6, R7, R10, RZ, 0x3c, !PT ;  /* 0x0000000a07067212 */ /* 0x000fc800078e3cff */
[----:B------:R-:W-:-:S07]  /*0350*/  ISETP.GE.AND P1, PT, R6, RZ, PT ;  /* 0x000000ff0600720c */ /* 0x000fce0003f26270 */
[----:B------:R-:W-:Y:S02]  /*0360*/  @P0 IADD3 R5, PT, PT, R5, 0x1, RZ ;  /* 0x0000000105050810 */ /* 0x000fe40007ffe0ff */
[----:B0-----:R-:W-:-:S04]  /*0370*/  LOP3.LUT P0, RZ, R3, R2, RZ, 0xfc, !PT ;  /* 0x0000000203ff7212 */ /* 0x001fc8000780fcff */
[----:B------:R-:W-:Y:S02]  /*0380*/  @!P1 IADD3 R5, PT, PT, -R5, RZ, RZ ;  /* 0x000000ff05059210 */ /* 0x000fe40007ffe1ff */
[----:B------:R-:W-:Y:S02]  /*0390*/  @!P2 LOP3.LUT R5, RZ, R10, RZ, 0x33, !PT ;  /* 0x0000000aff05a212 */ /* 0x000fe400078e33ff */
[----:B------:R-:W-:Y:S02]  /*03a0*/  ISETP.GE.AND P1, PT, R0, 0x1, PT ;  /* 0x000000010000780c */ /* 0x000fe40003f26270 */
[----:B------:R-:W-:Y:S01]  /*03b0*/  I2FP.F32.S32 R6, R5 ;  /* 0x0000000500067245 */ /* 0x000fe20000201400 */
[----:B------:R-:W-:-:S04]  /*03c0*/  IMAD.MOV R8, RZ, RZ, -R5 ;  /* 0x000000ffff087224 */ /* 0x000fc800078e0a05 */
[----:B------:R-:W-:Y:S02]  /*03d0*/  IMAD R5, R10, R8, R7 ;  /* 0x000000080a057224 */ /* 0x000fe400078e0207 */
[----:B------:R-:W-:Y:S02]  /*03e0*/  FMUL R6, R6, 32 ;  /* 0x4200000006067820 */ /* 0x000fe40000400000 */
[----:B------:R-:W-:Y:S02]  /*03f0*/  IMAD R4, R4, R5, RZ ;  /* 0x0000000504047224 */ /* 0x000fe400078e02ff */
[----:B------:R0:W2:Y:S01]  /*0400*/  F2I.TRUNC.NTZ R5, R6 ;  /* 0x0000000600057305 */ /* 0x0000a2000020f100 */
[----:B-1----:R-:W-:Y:S05]  /*0410*/  @P0 BRA `(.L_x_1) ;  /* 0x0000001000000947 */ /* 0x002fea0003800000 */
[----:B------:R-:W1:Y:S01]  /*0420*/  LDCU UR7, c[0x0][0x390] ;  /* 0x00007200ff0777ac */ /* 0x000e620008000800 */
[----:B------:R-:W-:-:S05]  /*0430*/  UMOV UR4, URZ ;  /* 0x000000ff00047c82 */ /* 0x000fca0008000000 */
.L_x_2:
[----:B0-----:R-:W3:Y:S01]  /*0440*/  LDC.64 R24, c[0x0][0x388] ;  /* 0x0000e200ff187b82 */ /* 0x001ee20000000a00 */
[----:B--2---:R-:W-:-:S05]  /*0450*/  IADD3 R7, PT, PT, R5, UR4, RZ ;  /* 0x0000000405077c10 */ /* 0x004fca000fffe0ff */
[----:B-1----:R-:W-:-:S04]  /*0460*/  IMAD R22, R7, UR7, R4 ;  /* 0x0000000707167c24 */ /* 0x002fc8000f8e0204 */
[C---:B------:R-:W-:Y:S01]  /*0470*/  VIADD R19, R22.reuse, 0x4 ;  /* 0x0000000416137836 */ /* 0x040fe20000000000 */
[C---:B------:R-:W-:Y:S02]  /*0480*/  IADD3 R21, PT, PT, R22.reuse, 0x6, RZ ;  /* 0x0000000616157810 */ /* 0x040fe40007ffe0ff */
[C---:B------:R-:W-:Y:S02]  /*0490*/  IADD3 R15, PT, PT, R22.reuse, 0x2, RZ ;  /* 0x00000002160f7810 */ /* 0x040fe40007ffe0ff */
[C---:B------:R-:W-:Y:S02]  /*04a0*/  IADD3 R17, PT, PT, R22.reuse, 0xc, RZ ;  /* 0x0000000c16117810 */ /* 0x040fe40007ffe0ff */
[C---:B------:R-:W-:Y:S01]  /*04b0*/  IADD3 R29, PT, PT, R22.reuse, 0x8, RZ ;  /* 0x00000008161d7810 */ /* 0x040fe20007ffe0ff */
[----:B---3--:R-:W-:-:S04]  /*04c0*/  IMAD.WIDE R8, R22, 0x4, R24 ;  /* 0x0000000416087825 */ /* 0x008fc800078e0218 */
[--C-:B------:R-:W-:Y:S01]  /*04d0*/  IMAD.WIDE R20, R21, 0x4, R24.reuse ;  /* 0x0000000415147825 */ /* 0x100fe200078e0218 */
[----:B0-----:R-:W2:Y:S03]  /*04e0*/  LDG.E R6, desc[UR10][R8.64] ;  /* 0x0000000a08067981 */ /* 0x001ea6000c1e1900 */
[--C-:B------:R-:W-:Y:S01]  /*04f0*/  IMAD.WIDE R18, R19, 0x4, R24.reuse ;  /* 0x0000000413127825 */ /* 0x100fe200078e0218 */
[----:B------:R-:W2:Y:S03]  /*0500*/  LDG.E R7, desc[UR10][R8.64+0x4] ;  /* 0x0000040a08077981 */ /* 0x000ea6000c1e1900 */
[--C-:B------:R-:W-:Y:S01]  /*0510*/  IMAD.WIDE R14, R15, 0x4, R24.reuse ;  /* 0x000000040f0e7825 */ /* 0x100fe200078e0218 */
[----:B------:R-:W3:Y:S03]  /*0520*/  LDG.E R10, desc[UR10][R18.64] ;  /* 0x0000000a120a7981 */ /* 0x000ee6000c1e1900 */
[----:B------:R-:W-:Y:S01]  /*0530*/  VIADD R27, R22, 0xa ;  /* 0x0000000a161b7836 */ /* 0x000fe20000000000 */
[----:B------:R-:W3:Y:S01]  /*0540*/  LDG.E R11, desc[UR10][R18.64+0x4] ;  /* 0x0000040a120b7981 */ /* 0x000ee2000c1e1900 */
[----:B------:R-:W-:-:S03]  /*0550*/  IMAD.WIDE R28, R29, 0x4, R24 ;  /* 0x000000041d1c7825 */ /* 0x000fc600078e0218 */
[----:B------:R-:W4:Y:S04]  /*0560*/  LDG.E R8, desc[UR10][R20.64] ;  /* 0x0000000a14087981 */ /* 0x000f28000c1e1900 */
[----:B------:R0:W4:Y:S01]  /*0570*/  LDG.E R9, desc[UR10][R20.64+0x4] ;  /* 0x0000040a14097981 */ /* 0x000122000c1e1900 */
[----:B------:R-:W-:-:S03]  /*0580*/  IMAD.WIDE R26, R27, 0x4, R24 ;  /* 0x000000041b1a7825 */ /* 0x000fc600078e0218 */
[----:B------:R-:W5:Y:S04]  /*0590*/  LDG.E R12, desc[UR10][R14.64] ;  /* 0x0000000a0e0c7981 */ /* 0x000f68000c1e1900 */
[----:B------:R-:W5:Y:S01]  /*05a0*/  LDG.E R13, desc[UR10][R14.64+0x4] ;  /* 0x0000040a0e0d7981 */ /* 0x000f62000c1e1900 */
[----:B0-----:R-:W-:-:S03]  /*05b0*/  IMAD.WIDE R20, R17, 0x4, R24 ;  /* 0x0000000411147825 */ /* 0x001fc600078e0218 */
[----:B------:R-:W5:Y:S04]  /*05c0*/  LDG.E R16, desc[UR10][R26.64] ;  /* 0x0000000a1a107981 */ /* 0x000f68000c1e1900 */
[----:B------:R-:W5:Y:S04]  /*05d0*/  LDG.E R18, desc[UR10][R20.64] ;  /* 0x0000000a14127981 */ /* 0x000f68000c1e1900 */
[----:B------:R-:W5:Y:S04]  /*05e0*/  LDG.E R19, desc[UR10][R20.64+0x4] ;  /* 0x0000040a14137981 */ /* 0x000f68000c1e1900 */
[----:B------:R-:W5:Y:S04]  /*05f0*/  LDG.E R14, desc[UR10][R28.64] ;  /* 0x0000000a1c0e7981 */ /* 0x000f68000c1e1900 */
[----:B------:R0:W5:Y:S04]  /*0600*/  LDG.E R15, desc[UR10][R28.64+0x4] ;  /* 0x0000040a1c0f7981 */ /* 0x000168000c1e1900 */
[----:B------:R1:W5:Y:S01]  /*0610*/  LDG.E R17, desc[UR10][R26.64+0x4] ;  /* 0x0000040a1a117981 */ /* 0x000362000c1e1900 */
[----:B------:R-:W1:Y:S01]  /*0620*/  S2UR UR6, SR_CgaCtaId ;  /* 0x00000000000679c3 */ /* 0x000e620000008800 */
[----:B------:R-:W-:Y:S01]  /*0630*/  UMOV UR5, 0x400 ;  /* 0x0000040000057882 */ /* 0x000fe20000000000 */
[C---:B------:R-:W-:Y:S01]  /*0640*/  IADD3 R23, PT, PT, R22.reuse, 0xe, RZ ;  /* 0x0000000e16177810 */ /* 0x040fe20007ffe0ff */
[C---:B0-----:R-:W-:Y:S01]  /*0650*/  VIADD R29, R22.reuse, 0x10 ;  /* 0x00000010161d7836 */ /* 0x041fe20000000000 */
[----:B------:R-:W-:-:S03]  /*0660*/  IADD3 R21, PT, PT, R22, 0x12, RZ ;  /* 0x0000001216157810 */ /* 0x000fc60007ffe0ff */
[----:B------:R-:W-:Y:S01]  /*0670*/  IMAD.WIDE R28, R29, 0x4, R24 ;  /* 0x000000041d1c7825 */ /* 0x000fe200078e0218 */
[----:B-1----:R-:W-:-:S04]  /*0680*/  ULEA UR5, UR6, UR5, 0x18 ;  /* 0x0000000506057291 */ /* 0x002fc8000f8ec0ff */
[----:B------:R-:W-:Y:S01]  /*0690*/  UIMAD UR5, UR4, 0x188, UR5 ;  /* 0x00000188040578a4 */ /* 0x000fe2000f8e0205 */
[----:B------:R-:W-:-:S04]  /*06a0*/  IMAD.WIDE R26, R23, 0x4, R24 ;  /* 0x00000004171a7825 */ /* 0x000fc800078e0218 */
[----:B------:R-:W-:-:S04]  /*06b0*/  IMAD.WIDE R20, R21, 0x4, R24 ;  /* 0x0000000415147825 */ /* 0x000fc800078e0218 */
[----:B--2---:R0:W-:Y:S04]  /*06c0*/  STS.64 [UR5], R6 ;  /* 0x00000006ff007988 */ /* 0x0041e80008000a05 */
[----:B---3--:R1:W-:Y:S04]  /*06d0*/  STS.64 [UR5+0x10], R10 ;  /* 0x0000100aff007988 */ /* 0x0083e80008000a05 */
[----:B0-----:R-:W2:Y:S04]  /*06e0*/  LDG.E R6, desc[UR10][R26.64] ;  /* 0x0000000a1a067981 */ /* 0x001ea8000c1e1900 */
[----:B----4-:R0:W-:Y:S01]  /*06f0*/  STS.64 [UR5+0x18], R8 ;  /* 0x00001808ff007988 */ /* 0x0101e20008000a05 */
[----:B-1----:R-:W-:-:S03]  /*0700*/  IADD3 R11, PT, PT, R22, 0x14, RZ ;  /* 0x00000014160b7810 */ /* 0x002fc60007ffe0ff */
[----:B------:R1:W2:Y:S04]  /*0710*/  LDG.E R7, desc[UR10][R26.64+0x4] ;  /* 0x0000040a1a077981 */ /* 0x0002a8000c1e1900 */
[----:B-----5:R3:W-:Y:S04]  /*0720*/  STS.64 [UR5+0x8], R12 ;  /* 0x0000080cff007988 */ /* 0x0207e80008000a05 */
[----:B0-----:R-:W4:Y:S04]  /*0730*/  LDG.E R8, desc[UR10][R28.64] ;  /* 0x0000000a1c087981 */ /* 0x001f28000c1e1900 */
[----:B------:R0:W4:Y:S01]  /*0740*/  LDG.E R9, desc[UR10][R28.64+0x4] ;  /* 0x0000040a1c097981 */ /* 0x000122000c1e1900 */
[----:B---3--:R-:W-:-:S03]  /*0750*/  VIADD R13, R22, 0x16 ;  /* 0x00000016160d7836 */ /* 0x008fc60000000000 */
[----:B------:R3:W-:Y:S01]  /*0760*/  STS.64 [UR5+0x30], R18 ;  /* 0x00003012ff007988 */ /* 0x0007e20008000a05 */
[----:B-1----:R-:W-:-:S03]  /*0770*/  IMAD.WIDE R26, R13, 0x4, R24 ;  /* 0x000000040d1a7825 */ /* 0x002fc600078e0218 */
[----:B------:R-:W5:Y:S01]  /*0780*/  LDG.E R10, desc[UR10][R20.64] ;  /* 0x0000000a140a7981 */ /* 0x000f62000c1e1900 */
[----:B0-----:R-:W-:-:S03]  /*0790*/  IMAD.WIDE R28, R11, 0x4, R24 ;  /* 0x000000040b1c7825 */ /* 0x001fc600078e0218 */
[----:B------:R0:W-:Y:S01]  /*07a0*/  STS.64 [UR5+0x20], R14 ;  /* 0x0000200eff007988 */ /* 0x0001e20008000a05 */
[----:B---3--:R-:W-:-:S03]  /*07b0*/  IADD3 R19, PT, PT, R22, 0x18, RZ ;  /* 0x0000001816137810 */ /* 0x008fc60007ffe0ff */
[----:B------:R1:W-:Y:S04]  /*07c0*/  STS.64 [UR5+0x28], R16 ;  /* 0x00002810ff007988 */ /* 0x0003e80008000a05 */
[----:B------:R-:W5:Y:S01]  /*07d0*/  LDG.E R11, desc[UR10][R20.64+0x4] ;  /* 0x0000040a140b7981 */ /* 0x000f62000c1e1900 */
[C---:B0-----:R-:W-:Y:S01]  /*07e0*/  IADD3 R15, PT, PT, R22.reuse, 0x1a, RZ ;  /* 0x0000001a160f7810 */ /* 0x041fe20007ffe0ff */
[----:B------:R-:W-:Y:S02]  /*07f0*/  IMAD.WIDE R18, R19, 0x4, R24 ;  /* 0x0000000413127825 */ /* 0x000fe400078e0218 */
[----:B------:R-:W3:Y:S02]  /*0800*/  LDG.E R12, desc[UR10][R28.64] ;  /* 0x0000000a1c0c7981 */ /* 0x000ee4000c1e1900 */
[----:B-1----:R-:W-:-:S02]  /*0810*/  VIADD R17, R22, 0x1c ;  /* 0x0000001c16117836 */ /* 0x002fc40000000000 */
[----:B------:R0:W3:Y:S04]  /*0820*/  LDG.E R13, desc[UR10][R28.64+0x4] ;  /* 0x0000040a1c0d7981 */ /* 0x0000e8000c1e1900 */
[----:B------:R-:W3:Y:S04]  /*0830*/  LDG.E R14, desc[UR10][R26.64] ;  /* 0x0000000a1a0e7981 */ /* 0x000ee8000c1e1900 */
[----:B------:R-:W3:Y:S01]  /*0840*/  LDG.E R16, desc[UR10][R18.64] ;  /* 0x0000000a12107981 */ /* 0x000ee2000c1e1900 */
[----:B0-----:R-:W-:-:S03]  /*0850*/  IMAD.WIDE R28, R15, 0x4, R24 ;  /* 0x000000040f1c7825 */ /* 0x001fc600078e0218 */
[----:B------:R0:W3:Y:S02]  /*0860*/  LDG.E R15, desc[UR10][R26.64+0x4] ;  /* 0x0000040a1a0f7981 */ /* 0x0000e4000c1e1900 */
[----:B0-----:R-:W-:Y:S02]  /*0870*/  IMAD.WIDE R26, R17, 0x4, R24 ;  /* 0x00000004111a7825 */ /* 0x001fe400078e0218 */
[----:B------:R-:W3:Y:S04]  /*0880*/  LDG.E R17, desc[UR10][R18.64+0x4] ;  /* 0x0000040a12117981 */ /* 0x000ee8000c1e1900 */
[----:B------:R-:W3:Y:S04]  /*0890*/  LDG.E R20, desc[UR10][R26.64] ;  /* 0x0000000a1a147981 */ /* 0x000ee8000c1e1900 */
[----:B------:R0:W3:Y:S04]  /*08a0*/  LDG.E R21, desc[UR10][R26.64+0x4] ;  /* 0x0000040a1a157981 */ /* 0x0000e8000c1e1900 */
[----:B------:R-:W3:Y:S04]  /*08b0*/  LDG.E R18, desc[UR10][R28.64] ;  /* 0x0000000a1c127981 */ /* 0x000ee8000c1e1900 */
[----:B------:R1:W3:Y:S01]  /*08c0*/  LDG.E R19, desc[UR10][R28.64+0x4] ;  /* 0x0000040a1c137981 */ /* 0x0002e2000c1e1900 */
[C---:B------:R-:W-:Y:S01]  /*08d0*/  IADD3 R23, PT, PT, R22.reuse, 0x1e, RZ ;  /* 0x0000001e16177810 */ /* 0x040fe20007ffe0ff */
[----:B0-----:R-:W-:-:S04]  /*08e0*/  VIADD R27, R22, 0x22 ;  /* 0x00000022161b7836 */ /* 0x001fc80000000000 */
[----:B------:R-:W-:-:S04]  /*08f0*/  IMAD.WIDE R26, R27, 0x4, R24 ;  /* 0x000000041b1a7825 */ /* 0x000fc800078e0218 */
[----:B-1----:R-:W-:Y:S01]  /*0900*/  IMAD.WIDE R28, R23, 0x4, R24 ;  /* 0x00000004171c7825 */ /* 0x002fe200078e0218 */
[----:B--2---:R0:W-:Y:S04]  /*0910*/  STS.64 [UR5+0x38], R6 ;  /* 0x00003806ff007988 */ /* 0x0041e80008000a05 */
[----:B0-----:R-:W2:Y:S04]  /*0920*/  LDG.E R6, desc[UR10][R28.64] ;  /* 0x0000000a1c067981 */ /* 0x001ea8000c1e1900 */
[----:B------:R0:W2:Y:S04]  /*0930*/  LDG.E R7, desc[UR10][R28.64+0x4] ;  /* 0x0000040a1c077981 */ /* 0x0000a8000c1e1900 */
[----:B----4-:R-:W-:Y:S04]  /*0940*/  STS.64 [UR5+0x40], R8 ;  /* 0x00004008ff007988 */ /* 0x010fe80008000a05 */
[----:B-----5:R1:W-:Y:S02]  /*0950*/  STS.64 [UR5+0x48], R10 ;  /* 0x0000480aff007988 */ /* 0x0203e40008000a05 */
[----:B-1----:R-:W-:-:S02]  /*0960*/  IADD3 R11, PT, PT, R22, 0x24, RZ ;  /* 0x00000024160b7810 */ /* 0x002fc40007ffe0ff */
[----:B---3--:R1:W-:Y:S03]  /*0970*/  STS.64 [UR5+0x50], R12 ;  /* 0x0000500cff007988 */ /* 0x0083e60008000a05 */
[----:B0-----:R-:W-:Y:S01]  /*0980*/  IMAD.WIDE R28, R11, 0x4, R24 ;  /* 0x000000040b1c7825 */ /* 0x001fe200078e0218 */
[----:B------:R-:W3:Y:S04]  /*0990*/  LDG.E R10, desc[UR10][R26.64] ;  /* 0x0000000a1a0a7981 */ /* 0x000ee8000c1e1900 */
[----:B------:R0:W-:Y:S01]  /*09a0*/  STS.64 [UR5+0x58], R14 ;  /* 0x0000580eff007988 */ /* 0x0001e20008000a05 */
[----:B-1----:R-:W-:-:S03]  /*09b0*/  IADD3 R13, PT, PT, R22, 0x26, RZ ;  /* 0x00000026160d7810 */ /* 0x002fc60007ffe0ff */
[----:B------:R1:W3:Y:S04]  /*09c0*/  LDG.E R11, desc[UR10][R26.64+0x4] ;  /* 0x0000040a1a0b7981 */ /* 0x0002e8000c1e1900 */
[----:B------:R-:W4:Y:S01]  /*09d0*/  LDG.E R12, desc[UR10][R28.64] ;  /* 0x0000000a1c0c7981 */ /* 0x000f22000c1e1900 */
[----:B0-----:R-:W-:-:S03]  /*09e0*/  IADD3 R15, PT, PT, R22, 0x20, RZ ;  /* 0x00000020160f7810 */ /* 0x001fc60007ffe0ff */
[----:B------:R0:W-:Y:S01]  /*09f0*/  STS.64 [UR5+0x60], R16 ;  /* 0x00006010ff007988 */ /* 0x0001e20008000a05 */
[----:B-1----:R-:W-:-:S03]  /*0a00*/  IMAD.WIDE R26, R13, 0x4, R24 ;  /* 0x000000040d1a7825 */ /* 0x002fc600078e0218 */
[----:B------:R1:W4:Y:S01]  /*0a10*/  LDG.E R13, desc[UR10][R28.64+0x4] ;  /* 0x0000040a1c0d7981 */ /* 0x000322000c1e1900 */
[--C-:B------:R-:W-:Y:S01]  /*0a20*/  IMAD.WIDE R14, R15, 0x4, R24.reuse ;  /* 0x000000040f0e7825 */ /* 0x100fe200078e0218 */
[----:B0-----:R-:W-:Y:S02]  /*0a30*/  IADD3 R17, PT, PT, R22, 0x2a, RZ ;  /* 0x0000002a16117810 */ /* 0x001fe40007ffe0ff */
[----:B------:R-:W-:Y:S04]  /*0a40*/  STS.64 [UR5+0x70], R20 ;  /* 0x00007014ff007988 */ /* 0x000fe80008000a05 */
[----:B------:R0:W-:Y:S01]  /*0a50*/  STS.64 [UR5+0x68], R18 ;  /* 0x00006812ff007988 */ /* 0x0001e20008000a05 */
[----:B-1----:R-:W-:-:S03]  /*0a60*/  IMAD.WIDE R28, R17, 0x4, R24 ;  /* 0x00000004111c7825 */ /* 0x002fc600078e0218 */
[----:B------:R-:W5:Y:S04]  /*0a70*/  LDG.E R8, desc[UR10][R14.64] ;  /* 0x0000000a0e087981 */ /* 0x000f68000c1e1900 */
[----:B------:R-:W5:Y:S01]  /*0a80*/  LDG.E R9, desc[UR10][R14.64+0x4] ;  /* 0x0000040a0e097981 */ /* 0x000f62000c1e1900 */
[C---:B0-----:R-:W-:Y:S01]  /*0a90*/  VIADD R19, R22.reuse, 0x28 ;  /* 0x0000002816137836 */ /* 0x041fe20000000000 */
[----:B------:R-:W-:-:S03]  /*0aa0*/  IADD3 R21, PT, PT, R22, 0x2c, RZ ;  /* 0x0000002c16157810 */ /* 0x000fc60007ffe0ff */
[--C-:B------:R-:W-:Y:S01]  /*0ab0*/  IMAD.WIDE R18, R19, 0x4, R24.reuse ;  /* 0x0000000413127825 */ /* 0x100fe200078e0218 */
[----:B------:R-:W5:Y:S04]  /*0ac0*/  LDG.E R14, desc[UR10][R26.64] ;  /* 0x0000000a1a0e7981 */ /* 0x000f68000c1e1900 */
[----:B------:R0:W5:Y:S04]  /*0ad0*/  LDG.E R15, desc[UR10][R26.64+0x4] ;  /* 0x0000040a1a0f7981 */ /* 0x000168000c1e1900 */
[----:B------:R-:W5:Y:S04]  /*0ae0*/  LDG.E R16, desc[UR10][R18.64] ;  /* 0x0000000a12107981 */ /* 0x000f68000c1e1900 */
[----:B------:R-:W5:Y:S01]  /*0af0*/  LDG.E R17, desc[UR10][R18.64+0x4] ;  /* 0x0000040a12117981 */ /* 0x000f62000c1e1900 */
[----:B0-----:R-:W-:-:S05]  /*0b00*/  IMAD.WIDE R26, R21, 0x4, R24 ;  /* 0x00000004151a7825 */ /* 0x001fca00078e0218 */
[----:B------:R-:W5:Y:S04]  /*0b10*/  LDG.E R20, desc[UR10][R26.64] ;  /* 0x0000000a1a147981 */ /* 0x000f68000c1e1900 */
[----:B------:R-:W5:Y:S04]  /*0b20*/  LDG.E R18, desc[UR10][R28.64] ;  /* 0x0000000a1c127981 */ /* 0x000f68000c1e1900 */
[----:B------:R0:W5:Y:S04]  /*0b30*/  LDG.E R19, desc[UR10][R28.64+0x4] ;  /* 0x0000040a1c137981 */ /* 0x000168000c1e1900 */
[----:B------:R1:W5:Y:S01]  /*0b40*/  LDG.E R21, desc[UR10][R26.64+0x4] ;  /* 0x0000040a1a157981 */ /* 0x000362000c1e1900 */
[----:B------:R-:W-:-:S04]  /*0b50*/  VIADD R23, R22, 0x2e ;  /* 0x0000002e16177836 */ /* 0x000fc80000000000 */
[----:B0-----:R-:W-:Y:S01]  /*0b60*/  IMAD.WIDE R28, R23, 0x4, R24 ;  /* 0x00000004171c7825 */ /* 0x001fe200078e0218 */
[----:B-1----:R-:W-:-:S05]  /*0b70*/  IADD3 R27, PT, PT, R22, 0x32, RZ ;  /* 0x00000032161b7810 */ /* 0x002fca0007ffe0ff */
[----:B------:R-:W-:Y:S01]  /*0b80*/  IMAD.WIDE R26, R27, 0x4, R24 ;  /* 0x000000041b1a7825 */ /* 0x000fe200078e0218 */
[----:B--2---:R0:W-:Y:S04]  /*0b90*/  STS.64 [UR5+0x78], R6 ;  /* 0x00007806ff007988 */ /* 0x0041e80008000a05 */
[----:B0-----:R-:W2:Y:S04]  /*0ba0*/  LDG.E R6, desc[UR10][R28.64] ;  /* 0x0000000a1c067981 */ /* 0x001ea8000c1e1900 */
[----:B------:R0:W2:Y:S04]  /*0bb0*/  LDG.E R7, desc[UR10][R28.64+0x4] ;  /* 0x0000040a1c077981 */ /* 0x0000a8000c1e1900 */
[----:B---3--:R1:W-:Y:S02]  /*0bc0*/  STS.64 [UR5+0x88], R10 ;  /* 0x0000880aff007988 */ /* 0x0083e40008000a05 */
[----:B-1----:R-:W-:-:S02]  /*0bd0*/  VIADD R11, R22, 0x34 ;  /* 0x00000034160b7836 */ /* 0x002fc40000000000 */
[----:B------:R-:W3:Y:S04]  /*0be0*/  LDG.E R10, desc[UR10][R26.64] ;  /* 0x0000000a1a0a7981 */ /* 0x000ee8000c1e1900 */
[----:B----4-:R1:W-:Y:S01]  /*0bf0*/  STS.64 [UR5+0x90], R12 ;  /* 0x0000900cff007988 */ /* 0x0103e20008000a05 */
[----:B0-----:R-:W-:-:S03]  /*0c00*/  IMAD.WIDE R28, R11, 0x4, R24 ;  /* 0x000000040b1c7825 */ /* 0x001fc600078e0218 */
[----:B------:R0:W3:Y:S01]  /*0c10*/  LDG.E R11, desc[UR10][R26.64+0x4] ;  /* 0x0000040a1a0b7981 */ /* 0x0000e2000c1e1900 */
[----:B-1----:R-:W-:-:S03]  /*0c20*/  IADD3 R13, PT, PT, R22, 0x36, RZ ;  /* 0x00000036160d7810 */ /* 0x002fc60007ffe0ff */
[----:B------:R-:W4:Y:S02]  /*0c30*/  LDG.E R12, desc[UR10][R28.64] ;  /* 0x0000000a1c0c7981 */ /* 0x000f24000c1e1900 */
[----:B0-----:R-:W-:Y:S02]  /*0c40*/  IMAD.WIDE R26, R13, 0x4, R24 ;  /* 0x000000040d1a7825 */ /* 0x001fe400078e0218 */
[----:B------:R0:W4:Y:S04]  /*0c50*/  LDG.E R13, desc[UR10][R28.64+0x4] ;  /* 0x0000040a1c0d7981 */ /* 0x000128000c1e1900 */
[----:B-----5:R-:W-:Y:S04]  /*0c60*/  STS.64 [UR5+0x80], R8 ;  /* 0x00008008ff007988 */ /* 0x020fe80008000a05 */
[----:B------:R1:W-:Y:S02]  /*0c70*/  STS.64 [UR5+0x98], R14 ;  /* 0x0000980eff007988 */ /* 0x0003e40008000a05 */
[----:B-1----:R-:W-:-:S02]  /*0c80*/  IADD3 R15, PT, PT, R22, 0x30, RZ ;  /* 0x00000030160f7810 */ /* 0x002fc40007ffe0ff */
[----:B------:R1:W-:Y:S03]  /*0c90*/  STS.64 [UR5+0xa0], R16 ;  /* 0x0000a010ff007988 */ /* 0x0003e60008000a05 */
[----:B------:R-:W-:-:S05]  /*0ca0*/  IMAD.WIDE R14, R15, 0x4, R24 ;  /* 0x000000040f0e7825 */ /* 0x000fca00078e0218 */
[----:B------:R-:W5:Y:S01]  /*0cb0*/  LDG.E R8, desc[UR10][R14.64] ;  /* 0x0000000a0e087981 */ /* 0x000f62000c1e1900 */
[----:B-1----:R-:W-:-:S03]  /*0cc0*/  VIADD R17, R22, 0x3a ;  /* 0x0000003a16117836 */ /* 0x002fc60000000000 */
[----:B------:R1:W-:Y:S01]  /*0cd0*/  STS.64 [UR5+0xa8], R18 ;  /* 0x0000a812ff007988 */ /* 0x0003e20008000a05 */
[----:B0-----:R-:W-:-:S03]  /*0ce0*/  IMAD.WIDE R28, R17, 0x4, R24 ;  /* 0x00000004111c7825 */ /* 0x001fc600078e0218 */
[----:B------:R0:W-:Y:S04]  /*0cf0*/  STS.64 [UR5+0xb0], R20 ;  /* 0x0000b014ff007988 */ /* 0x0001e80008000a05 */
[----:B------:R-:W5:Y:S01]  /*0d00*/  LDG.E R9, desc[UR10][R14.64+0x4] ;  /* 0x0000040a0e097981 */ /* 0x000f62000c1e1900 */
[----:B-1----:R-:W-:-:S05]  /*0d10*/  IADD3 R19, PT, PT, R22, 0x38, RZ ;  /* 0x0000003816137810 */ /* 0x002fca0007ffe0ff */
[--C-:B------:R-:W-:Y:S01]  /*0d20*/  IMAD.WIDE R18, R19, 0x4, R24.reuse ;  /* 0x0000000413127825 */ /* 0x100fe200078e0218 */
[----:B0-----:R-:W-:Y:S01]  /*0d30*/  IADD3 R21, PT, PT, R22, 0x3c, RZ ;  /* 0x0000003c16157810 */ /* 0x001fe20007ffe0ff */
        /* <DEDUP_REMOVED lines=9> */
[----:B------:R-:W-:-:S05]  /*0dd0*/  IADD3 R23, PT, PT, R22, 0x3e, RZ ;  /* 0x0000003e16177810 */ /* 0x000fca0007ffe0ff */
[----:B0-----:R-:W-:Y:S01]  /*0de0*/  IMAD.WIDE R28, R23, 0x4, R24 ;  /* 0x00000004171c7825 */ /* 0x001fe200078e0218 */
[----:B-1----:R-:W-:-:S05]  /*0df0*/  IADD3 R27, PT, PT, R22, 0x42, RZ ;  /* 0x00000042161b7810 */ /* 0x002fca0007ffe0ff */
[----:B------:R-:W-:Y:S01]  /*0e00*/  IMAD.WIDE R26, R27, 0x4, R24 ;  /* 0x000000041b1a7825 */ /* 0x000fe200078e0218 */
[----:B--2---:R0:W-:Y:S04]  /*0e10*/  STS.64 [UR5+0xb8], R6 ;  /* 0x0000b806ff007988 */ /* 0x0041e80008000a05 */
[----:B0-----:R-:W2:Y:S04]  /*0e20*/  LDG.E R6, desc[UR10][R28.64] ;  /* 0x0000000a1c067981 */ /* 0x001ea8000c1e1900 */
[----:B------:R0:W2:Y:S04]  /*0e30*/  LDG.E R7, desc[UR10][R28.64+0x4] ;  /* 0x0000040a1c077981 */ /* 0x0000a8000c1e1900 */
[----:B---3--:R1:W-:Y:S02]  /*0e40*/  STS.64 [UR5+0xc8], R10 ;  /* 0x0000c80aff007988 */ /* 0x0083e40008000a05 */
[----:B-1----:R-:W-:-:S02]  /*0e50*/  IADD3 R11, PT, PT, R22, 0x44, RZ ;  /* 0x00000044160b7810 */ /* 0x002fc40007ffe0ff */
[----:B------:R-:W3:Y:S04]  /*0e60*/  LDG.E R10, desc[UR10][R26.64] ;  /* 0x0000000a1a0a7981 */ /* 0x000ee8000c1e1900 */
[----:B----4-:R1:W-:Y:S01]  /*0e70*/  STS.64 [UR5+0xd0], R12 ;  /* 0x0000d00cff007988 */ /* 0x0103e20008000a05 */
[----:B0-----:R-:W-:-:S03]  /*0e80*/  IMAD.WIDE R28, R11, 0x4, R24 ;  /* 0x000000040b1c7825 */ /* 0x001fc600078e0218 */
[----:B------:R0:W3:Y:S01]  /*0e90*/  LDG.E R11, desc[UR10][R26.64+0x4] ;  /* 0x0000040a1a0b7981 */ /* 0x0000e2000c1e1900 */
[----:B-1----:R-:W-:-:S03]  /*0ea0*/  VIADD R13, R22, 0x46 ;  /* 0x00000046160d7836 */ /* 0x002fc60000000000 */
[----:B------:R-:W4:Y:S01]  /*0eb0*/  LDG.E R12, desc[UR10][R28.64] ;  /* 0x0000000a1c0c7981 */ /* 0x000f22000c1e1900 */
[----:B0-----:R-:W-:-:S03]  /*0ec0*/  IMAD.WIDE R26, R13, 0x4, R24 ;  /* 0x000000040d1a7825 */ /* 0x001fc600078e0218 */
[----:B------:R0:W4:Y:S04]  /*0ed0*/  LDG.E R13, desc[UR10][R28.64+0x4] ;  /* 0x0000040a1c0d7981 */ /* 0x000128000c1e1900 */
[----:B-----5:R-:W-:Y:S04]  /*0ee0*/  STS.64 [UR5+0xc0], R8 ;  /* 0x0000c008ff007988 */ /* 0x020fe80008000a05 */
[----:B------:R1:W-:Y:S04]  /*0ef0*/  STS.64 [UR5+0xd8], R14 ;  /* 0x0000d80eff007988 */ /* 0x0003e80008000a05 */
[----:B------:R5:W-:Y:S01]  /*0f00*/  STS.64 [UR5+0xe0], R16 ;  /* 0x0000e010ff007988 */ /* 0x000be20008000a05 */
[----:B-1----:R-:W-:-:S04]  /*0f10*/  VIADD R15, R22, 0x40 ;  /* 0x00000040160f7836 */ /* 0x002fc80000000000 */
[----:B------:R-:W-:Y:S01]  /*0f20*/  IMAD.WIDE R14, R15, 0x4, R24 ;  /* 0x000000040f0e7825 */ /* 0x000fe200078e0218 */
[----:B-----5:R-:W-:-:S04]  /*0f30*/  IADD3 R17, PT, PT, R22, 0x4a, RZ ;  /* 0x0000004a16117810 */ /* 0x020fc80007ffe0ff */
[----:B------:R-:W5:Y:S04]  /*0f40*/  LDG.E R8, desc[UR10][R14.64] ;  /* 0x0000000a0e087981 */ /* 0x000f68000c1e1900 */
[----:B------:R1:W-:Y:S01]  /*0f50*/  STS.64 [UR5+0xe8], R18 ;  /* 0x0000e812ff007988 */ /* 0x0003e20008000a05 */
[----:B0-----:R-:W-:-:S03]  /*0f60*/  IMAD.WIDE R28, R17, 0x4, R24 ;  /* 0x00000004111c7825 */ /* 0x001fc600078e0218 */
[----:B------:R0:W-:Y:S04]  /*0f70*/  STS.64 [UR5+0xf0], R20 ;  /* 0x0000f014ff007988 */ /* 0x0001e80008000a05 */
[----:B------:R-:W5:Y:S01]  /*0f80*/  LDG.E R9, desc[UR10][R14.64+0x4] ;  /* 0x0000040a0e097981 */ /* 0x000f62000c1e1900 */
[C---:B-1----:R-:W-:Y:S01]  /*0f90*/  IADD3 R19, PT, PT, R22.reuse, 0x48, RZ ;  /* 0x0000004816137810 */ /* 0x042fe20007ffe0ff */
[----:B0-----:R-:W-:-:S04]  /*0fa0*/  VIADD R21, R22, 0x4c ;  /* 0x0000004c16157836 */ /* 0x001fc80000000000 */
        /* <DEDUP_REMOVED lines=11> */
[----:B0-----:R-:W-:-:S04]  /*1060*/  IMAD.WIDE R28, R23, 0x4, R24 ;  /* 0x00000004171c7825 */ /* 0x001fc800078e0218 */
[----:B-1----:R-:W-:-:S04]  /*1070*/  VIADD R27, R22, 0x52 ;  /* 0x00000052161b7836 */ /* 0x002fc80000000000 */
[----:B------:R-:W-:Y:S01]  /*1080*/  IMAD.WIDE R26, R27, 0x4, R24 ;  /* 0x000000041b1a7825 */ /* 0x000fe200078e0218 */
[C---:B------:R-:W-:Y:S01]  /*1090*/  IADD3 R23, PT, PT, R22.reuse, 0x60, RZ ;  /* 0x0000006016177810 */ /* 0x040fe20007ffe0ff */
        /* <DEDUP_REMOVED lines=14> */
[----:B------:R1:W-:Y:S04]  /*1180*/  STS.64 [UR5+0x118], R14 ;  /* 0x0001180eff007988 */ /* 0x0003e80008000a05 */
[----:B------:R5:W-:Y:S01]  /*1190*/  STS.64 [UR5+0x120], R16 ;  /* 0x00012010ff007988 */ /* 0x000be20008000a05 */
[----:B-1----:R-:W-:-:S05]  /*11a0*/  IADD3 R15, PT, PT, R22, 0x50, RZ ;  /* 0x00000050160f7810 */ /* 0x002fca0007ffe0ff */
[----:B------:R-:W-:Y:S01]  /*11b0*/  IMAD.WIDE R14, R15, 0x4, R24 ;  /* 0x000000040f0e7825 */ /* 0x000fe200078e0218 */
[----:B-----5:R-:W-:-:S04]  /*11c0*/  IADD3 R17, PT, PT, R22, 0x5a, RZ ;  /* 0x0000005a16117810 */ /* 0x020fc80007ffe0ff */
[----:B------:R-:W5:Y:S04]  /*11d0*/  LDG.E R8, desc[UR10][R14.64] ;  /* 0x0000000a0e087981 */ /* 0x000f68000c1e1900 */
[----:B------:R1:W-:Y:S01]  /*11e0*/  STS.64 [UR5+0x128], R18 ;  /* 0x00012812ff007988 */ /* 0x0003e20008000a05 */
[----:B0-----:R-:W-:-:S03]  /*11f0*/  IMAD.WIDE R28, R17, 0x4, R24 ;  /* 0x00000004111c7825 */ /* 0x001fc600078e0218 */
[----:B------:R0:W-:Y:S04]  /*1200*/  STS.64 [UR5+0x130], R20 ;  /* 0x00013014ff007988 */ /* 0x0001e80008000a05 */
[----:B------:R-:W5:Y:S01]  /*1210*/  LDG.E R9, desc[UR10][R14.64+0x4] ;  /* 0x0000040a0e097981 */ /* 0x000f62000c1e1900 */
[C---:B-1----:R-:W-:Y:S01]  /*1220*/  VIADD R19, R22.reuse, 0x58 ;  /* 0x0000005816137836 */ /* 0x042fe20000000000 */
[----:B0-----:R-:W-:-:S03]  /*1230*/  IADD3 R21, PT, PT, R22, 0x5c, RZ ;  /* 0x0000005c16157810 */ /* 0x001fc60007ffe0ff */
        /* <DEDUP_REMOVED lines=10> */
[----:B0-----:R-:W-:-:S04]  /*12e0*/  VIADD R29, R22, 0x5e ;  /* 0x0000005e161d7836 */ /* 0x001fc80000000000 */
[----:B-1----:R-:W-:-:S04]  /*12f0*/  IMAD.WIDE R26, R29, 0x4, R24 ;  /* 0x000000041d1a7825 */ /* 0x002fc800078e0218 */
[----:B------:R-:W-:Y:S01]  /*1300*/  IMAD.WIDE R28, R23, 0x4, R24 ;  /* 0x00000004171c7825 */ /* 0x000fe200078e0218 */
[----:B------:R-:W5:Y:S04]  /*1310*/  LDG.E R22, desc[UR10][R26.64] ;  /* 0x0000000a1a167981 */ /* 0x000f68000c1e1900 */
[----:B------:R-:W5:Y:S04]  /*1320*/  LDG.E R23, desc[UR10][R26.64+0x4] ;  /* 0x0000040a1a177981 */ /* 0x000f68000c1e1900 */
[----:B------:R-:W5:Y:S04]  /*1330*/  LDG.E R24, desc[UR10][R28.64] ;  /* 0x0000000a1c187981 */ /* 0x000f68000c1e1900 */
[----:B------:R-:W5:Y:S01]  /*1340*/  LDG.E R25, desc[UR10][R28.64+0x4] ;  /* 0x0000040a1c197981 */ /* 0x000f62000c1e1900 */
[----:B------:R-:W-:-:S04]  /*1350*/  UIADD3 UR4, UPT, UPT, UR4, 0x1, URZ ;  /* 0x0000000104047890 */ /* 0x000fc8000fffe0ff */
[----:B------:R-:W-:Y:S01]  /*1360*/  UISETP.NE.AND UP0, UPT, UR4, 0x62, UPT ;  /* 0x000000620400788c */ /* 0x000fe2000bf05270 */
[----:B--2---:R0:W-:Y:S04]  /*1370*/  STS.64 [UR5+0x138], R6 ;  /* 0x00013806ff007988 */ /* 0x0041e80008000a05 */
[----:B---3--:R0:W-:Y:S04]  /*1380*/  STS.64 [UR5+0x148], R10 ;  /* 0x0001480aff007988 */ /* 0x0081e80008000a05 */
[----:B----4-:R0:W-:Y:S04]  /*1390*/  STS.64 [UR5+0x150], R12 ;  /* 0x0001500cff007988 */ /* 0x0101e80008000a05 */
[----:B-----5:R0:W-:Y:S04]  /*13a0*/  STS.64 [UR5+0x140], R8 ;  /* 0x00014008ff007988 */ /* 0x0201e80008000a05 */
[----:B------:R0:W-:Y:S04]  /*13b0*/  STS.64 [UR5+0x158], R14 ;  /* 0x0001580eff007988 */ /* 0x0001e80008000a05 */
[----:B------:R0:W-:Y:S04]  /*13c0*/  STS.64 [UR5+0x160], R16 ;  /* 0x00016010ff007988 */ /* 0x0001e80008000a05 */
[----:B------:R0:W-:Y:S04]  /*13d0*/  STS.64 [UR5+0x168], R18 ;  /* 0x00016812ff007988 */ /* 0x0001e80008000a05 */
[----:B------:R0:W-:Y:S04]  /*13e0*/  STS.64 [UR5+0x170], R20 ;  /* 0x00017014ff007988 */ /* 0x0001e80008000a05 */
[----:B------:R0:W-:Y:S04]  /*13f0*/  STS.64 [UR5+0x178], R22 ;  /* 0x00017816ff007988 */ /* 0x0001e80008000a05 */
[----:B------:R0:W-:Y:S01]  /*1400*/  STS.64 [UR5+0x180], R24 ;  /* 0x00018018ff007988 */ /* 0x0001e20008000a05 */
[----:B------:R-:W-:Y:S05]  /*1410*/  BRA.U UP0, `(.L_x_2) ;  /* 0xfffffff100087547 */ /* 0x000fea000b83ffff */
.L_x_1:
[----:B------:R-:W-:Y:S05]  /*1420*/  BSYNC.RECONVERGENT B0 ;  /* 0x0000000000007941 */ /* 0x000fea0003800200 */
.L_x_0:
[----:B------:R-:W-:Y:S06]  /*1430*/  BAR.SYNC.DEFER_BLOCKING 0x0 ;  /* 0x0000000000007b1d */ /* 0x000fec0000010000 */
[----:B------:R-:W-:Y:S05]  /*1440*/  @!P1 EXIT ;  /* 0x000000000000994d */ /* 0x000fea0003800000 */
[----:B------:R-:W1:Y:S01]  /*1450*/  LDCU UR9, c[0x0][0x394] ;  /* 0x00007280ff0977ac */ /* 0x000e620008000800 */
[----:B--2---:R-:W-:Y:S01]  /*1460*/  IADD3 R5, PT, PT, R5, R2, RZ ;  /* 0x0000000205057210 */ /* 0x004fe20007ffe0ff */
[CC--:B------:R-:W-:Y:S01]  /*1470*/  IMAD R4, R3.reuse, R0.reuse, R4 ;  /* 0x0000000003047224 */ /* 0x0c0fe200078e0204 */
[----:B-1----:R-:W-:Y:S02]  /*1480*/  USHF.L.U32 UR7, UR9, 0x1, URZ ;  /* 0x0000000109077899 */ /* 0x002fe400080006ff */
[----:B------:R-:W-:Y:S02]  /*1490*/  IMAD R0, R3, R0, UR9 ;  /* 0x0000000903007e24 */ /* 0x000fe4000f8e0200 */
[----:B------:R-:W-:Y:S01]  /*14a0*/  IMAD R3, R5, 0x3c0, R4 ;  /* 0x000003c005037824 */ /* 0x000fe200078e0204 */
[----:B------:R-:W-:Y:S02]  /*14b0*/  ULOP3.LUT UR4, UR7, 0xfffffff0, URZ, 0xc0, !UPT ;  /* 0xfffffff007047892 */ /* 0x000fe4000f8ec0ff */
[----:B------:R-:W-:-:S02]  /*14c0*/  ULOP3.LUT UR5, UR7, 0xe, URZ, 0xc0, !UPT ;  /* 0x0000000e07057892 */ /* 0x000fc4000f8ec0ff */
[----:B------:R-:W-:Y:S01]  /*14d0*/  VIADD R5, R2, UR7 ;  /* 0x0000000702057c36 */ /* 0x000fe20008000000 */
[----:B------:R-:W-:Y:S02]  /*14e0*/  ULOP3.LUT UR8, UR7, 0x6, URZ, 0xc0, !UPT ;  /* 0x0000000607087892 */ /* 0x000fe4000f8ec0ff */
[----:B------:R-:W-:Y:S02]  /*14f0*/  UIADD3 UR6, UPT, UPT, -UR4, URZ, URZ ;  /* 0x000000ff04067290 */ /* 0x000fe4000fffe1ff */
[----:B------:R-:W-:Y:S02]  /*1500*/  UISETP.GE.U32.AND UP0, UPT, UR5, 0x7, UPT ;  /* 0x000000070500788c */ /* 0x000fe4000bf06070 */
[----:B------:R-:W-:Y:S01]  /*1510*/  UISETP.GE.U32.AND UP1, UPT, UR8, 0x3, UPT ;  /* 0x000000030800788c */ /* 0x000fe2000bf26070 */
[----:B------:R-:W-:-:S10]  /*1520*/  UMOV UR4, URZ ;  /* 0x000000ff00047c82 */ /* 0x000fd40008000000 */
.L_x_12:
[----:B------:R-:W-:Y:S01]  /*1530*/  ISETP.GT.AND P0, PT, R2, R5, PT ;  /* 0x000000050200720c */ /* 0x000fe20003f04270 */
[----:B------:R-:W-:Y:S01]  /*1540*/  BSSY.RECONVERGENT B0, `(.L_x_3) ;  /* 0x0000059000007945 */ /* 0x000fe20003800200 */
[----:B01----:R-:W-:-:S11]  /*1550*/  HFMA2 R20, -RZ, RZ, 0, 0 ;  /* 0x00000000ff147431 */ /* 0x003fd600000001ff */
[----:B------:R-:W-:Y:S05]  /*1560*/  @P0 BRA `(.L_x_4) ;  /* 0x0000000400580947 */ /* 0x000fea0003800000 */
[----:B------:R-:W0:Y:S01]  /*1570*/  S2R R8, SR_CgaCtaId ;  /* 0x0000000000087919 */ /* 0x000e220000008800 */
[----:B------:R-:W1:Y:S01]  /*1580*/  LDCU UR5, c[0x0][0x394] ;  /* 0x00007280ff0577ac */ /* 0x000e620008000800 */
[----:B------:R-:W-:Y:S01]  /*1590*/  IADD3 R6, PT, PT, R0, UR4, RZ ;  /* 0x0000000400067c10 */ /* 0x000fe2000fffe0ff */
[----:B------:R-:W-:Y:S01]  /*15a0*/  IMAD.MOV.U32 R20, RZ, RZ, RZ ;  /* 0x000000ffff147224 */ /* 0x000fe200078e00ff */
[----:B------:R-:W-:-:S03]  /*15b0*/  MOV R7, 0x400 ;  /* 0x0000040000077802 */ /* 0x000fc60000000f00 */
[C---:B-1----:R-:W-:Y:S01]  /*15c0*/  VIADD R4, R6.reuse, -UR5 ;  /* 0x8000000506047c36 */ /* 0x042fe20008000000 */
[----:B------:R-:W-:Y:S02]  /*15d0*/  IADD3 R9, PT, PT, R6, UR5, RZ ;  /* 0x0000000506097c10 */ /* 0x000fe4000fffe0ff */
[----:B------:R-:W-:Y:S02]  /*15e0*/  MOV R6, R2 ;  /* 0x0000000200067202 */ /* 0x000fe40000000f00 */
[----:B------:R-:W-:Y:S02]  /*15f0*/  ISETP.GT.AND P1, PT, R4, R9, PT ;  /* 0x000000090400720c */ /* 0x000fe40003f24270 */
[----:B0-----:R-:W-:-:S04]  /*1600*/  LEA R7, R8, R7, 0x18 ;  /* 0x0000000708077211 */ /* 0x001fc800078ec0ff */
[----:B------:R-:W-:-:S04]  /*1610*/  LEA R9, R4, R7, 0x2 ;  /* 0x0000000704097211 */ /* 0x000fc800078e10ff */
[----:B------:R-:W-:-:S07]  /*1620*/  IADD3 R9, PT, PT, R9, 0x20, RZ ;  /* 0x0000002009097810 */ /* 0x000fce0007ffe0ff */
.L_x_11:
[----:B------:R-:W-:Y:S04]  /*1630*/  BSSY.RECONVERGENT B1, `(.L_x_5) ;  /* 0x0000046000017945 */ /* 0x000fe80003800200 */
[----:B------:R-:W-:Y:S05]  /*1640*/  @P1 BRA `(.L_x_6) ;  /* 0x0000000400101947 */ /* 0x000fea0003800000 */
[----:B------:R-:W0:Y:S01]  /*1650*/  LDC R8, c[0x0][0x394] ;  /* 0x0000e500ff087b82 */ /* 0x000e220000000800 */
[----:B------:R-:W-:Y:S01]  /*1660*/  UISETP.GE.U32.AND UP2, UPT, UR7, 0xf, UPT ;  /* 0x0000000f0700788c */ /* 0x000fe2000bf46070 */
[----:B------:R-:W-:Y:S02]  /*1670*/  IMAD R10, R6, 0x188, R7 ;  /* 0x00000188060a7824 */ /* 0x000fe400078e0207 */
[----:B------:R-:W-:Y:S01]  /*1680*/  IMAD.MOV.U32 R11, RZ, RZ, R4 ;  /* 0x000000ffff0b7224 */ /* 0x000fe200078e0004 */
[----:B0-----:R-:W-:-:S05]  /*1690*/  LOP3.LUT P0, RZ, R8, 0x1, RZ, 0xc0, !PT ;  /* 0x0000000108ff7812 */ /* 0x001fca000780c0ff */
[----:B------:R-:W-:Y:S08]  /*16a0*/  BRA.U !UP2, `(.L_x_7) ;  /* 0x000000010a807547 */ /* 0x000ff0000b800000 */
[----:B------:R-:W-:Y:S01]  /*16b0*/  IMAD R8, R6, 0x188, R9 ;  /* 0x0000018806087824 */ /* 0x000fe200078e0209 */
[----:B------:R-:W-:Y:S01]  /*16c0*/  MOV R11, R4 ;  /* 0x00000004000b7202 */ /* 0x000fe20000000f00 */
[----:B------:R-:W-:-:S06]  /*16d0*/  UMOV UR5, UR6 ;  /* 0x0000000600057c82 */ /* 0x000fcc0008000000 */
.L_x_8:
[----:B------:R-:W-:Y:S01]  /*16e0*/  LDS R21, [R8+-0x20] ;  /* 0xffffe00008157984 */ /* 0x000fe20000000800 */
[----:B------:R-:W-:Y:S01]  /*16f0*/  UIADD3 UR5, UPT, UPT, UR5, 0x10, URZ ;  /* 0x0000001005057890 */ /* 0x000fe2000fffe0ff */
[----:B------:R-:W-:Y:S02]  /*1700*/  IADD3 R11, PT, PT, R11, 0x10, RZ ;  /* 0x000000100b0b7810 */ /* 0x000fe40007ffe0ff */
[----:B------:R-:W0:Y:S01]  /*1710*/  LDS R22, [R8+-0x1c] ;  /* 0xffffe40008167984 */ /* 0x000e220000000800 */
[----:B------:R-:W-:-:S03]  /*1720*/  UISETP.NE.AND UP2, UPT, UR5, URZ, UPT ;  /* 0x000000ff0500728c */ /* 0x000fc6000bf45270 */
[----:B------:R-:W-:Y:S04]  /*1730*/  LDS R25, [R8+-0x18] ;  /* 0xffffe80008197984 */ /* 0x000fe80000000800 */
[----:B------:R-:W1:Y:S04]  /*1740*/  LDS R26, [R8+-0x14] ;  /* 0xffffec00081a7984 */ /* 0x000e680000000800 */
[----:B------:R-:W-:Y:S04]  /*1750*/  LDS R19, [R8+-0x10] ;  /* 0xfffff00008137984 */ /* 0x000fe80000000800 */
[----:B------:R-:W2:Y:S04]  /*1760*/  LDS R18, [R8+-0xc] ;  /* 0xfffff40008127984 */ /* 0x000ea80000000800 */
[----:B------:R-:W-:Y:S04]  /*1770*/  LDS R17, [R8+-0x8] ;  /* 0xfffff80008117984 */ /* 0x000fe80000000800 */
[----:B------:R-:W3:Y:S04]  /*1780*/  LDS R16, [R8+-0x4] ;  /* 0xfffffc0008107984 */ /* 0x000ee80000000800 */
[----:B------:R-:W-:Y:S04]  /*1790*/  LDS R15, [R8] ;  /* 0x00000000080f7984 */ /* 0x000fe80000000800 */
[----:B------:R-:W4:Y:S04]  /*17a0*/  LDS R14, [R8+0x4] ;  /* 0x00000400080e7984 */ /* 0x000f280000000800 */
[----:B------:R-:W-:Y:S04]  /*17b0*/  LDS R13, [R8+0x8] ;  /* 0x00000800080d7984 */ /* 0x000fe80000000800 */
[----:B------:R-:W5:Y:S01]  /*17c0*/  LDS R12, [R8+0xc] ;  /* 0x00000c00080c7984 */ /* 0x000f620000000800 */
[----:B0-----:R-:W-:-:S03]  /*17d0*/  IADD3 R24, PT, PT, R22, R21, R20 ;  /* 0x0000001516187210 */ /* 0x001fc60007ffe014 */
[----:B------:R-:W-:Y:S04]  /*17e0*/  LDS R23, [R8+0x10] ;  /* 0x0000100008177984 */ /* 0x000fe80000000800 */
[----:B------:R-:W0:Y:S01]  /*17f0*/  LDS R22, [R8+0x14] ;  /* 0x0000140008167984 */ /* 0x000e220000000800 */
[----:B-1----:R-:W-:-:S03]  /*1800*/  IADD3 R24, PT, PT, R26, R25, R24 ;  /* 0x000000191a187210 */ /* 0x002fc60007ffe018 */
[----:B------:R-:W-:Y:S04]  /*1810*/  LDS R21, [R8+0x18] ;  /* 0x0000180008157984 */ /* 0x000fe80000000800 */
[----:B------:R1:W0:Y:S01]  /*1820*/  LDS R20, [R8+0x1c] ;  /* 0x00001c0008147984 */ /* 0x0002220000000800 */
[----:B--2---:R-:W-:-:S04]  /*1830*/  IADD3 R18, PT, PT, R18, R19, R24 ;  /* 0x0000001312127210 */ /* 0x004fc80007ffe018 */
[----:B---3--:R-:W-:Y:S01]  /*1840*/  IADD3 R16, PT, PT, R16, R17, R18 ;  /* 0x0000001110107210 */ /* 0x008fe20007ffe012 */
[----:B-1----:R-:W-:-:S03]  /*1850*/  VIADD R8, R8, 0x40 ;  /* 0x0000004008087836 */ /* 0x002fc60000000000 */
[----:B----4-:R-:W-:-:S04]  /*1860*/  IADD3 R14, PT, PT, R14, R15, R16 ;  /* 0x0000000f0e0e7210 */ /* 0x010fc80007ffe010 */
[----:B-----5:R-:W-:-:S04]  /*1870*/  IADD3 R12, PT, PT, R12, R13, R14 ;  /* 0x0000000d0c0c7210 */ /* 0x020fc80007ffe00e */
[----:B0-----:R-:W-:-:S04]  /*1880*/  IADD3 R12, PT, PT, R22, R23, R12 ;  /* 0x00000017160c7210 */ /* 0x001fc80007ffe00c */
[----:B------:R-:W-:Y:S01]  /*1890*/  IADD3 R20, PT, PT, R20, R21, R12 ;  /* 0x0000001514147210 */ /* 0x000fe20007ffe00c */
[----:B------:R-:W-:Y:S06]  /*18a0*/  BRA.U UP2, `(.L_x_8) ;  /* 0xfffffffd028c7547 */ /* 0x000fec000b83ffff */
.L_x_7:
[----:B------:R-:W-:Y:S05]  /*18b0*/  BRA.U !UP0, `(.L_x_9) ;  /* 0x0000000108387547 */ /* 0x000fea000b800000 */
[C---:B------:R-:W-:Y:S02]  /*18c0*/  LEA R8, R11.reuse, R10, 0x2 ;  /* 0x0000000a0b087211 */ /* 0x040fe400078e10ff */
[----:B------:R-:W-:-:S03]  /*18d0*/  IADD3 R11, PT, PT, R11, 0x8, RZ ;  /* 0x000000080b0b7810 */ /* 0x000fc60007ffe0ff */
[----:B------:R-:W-:Y:S04]  /*18e0*/  LDS R13, [R8] ;  /* 0x00000000080d7984 */ /* 0x000fe80000000800 */
[----:B------:R-:W0:Y:S04]  /*18f0*/  LDS R12, [R8+0x4] ;  /* 0x00000400080c7984 */ /* 0x000e280000000800 */
[----:B------:R-:W-:Y:S04]  /*1900*/  LDS R15, [R8+0x8] ;  /* 0x00000800080f7984 */ /* 0x000fe80000000800 */
[----:B------:R-:W1:Y:S04]  /*1910*/  LDS R14, [R8+0xc] ;  /* 0x00000c00080e7984 */ /* 0x000e680000000800 */
[----:B------:R-:W-:Y:S04]  /*1920*/  LDS R17, [R8+0x10] ;  /* 0x0000100008117984 */ /* 0x000fe80000000800 */
[----:B------:R-:W2:Y:S04]  /*1930*/  LDS R16, [R8+0x14] ;  /* 0x0000140008107984 */ /* 0x000ea80000000800 */
[----:B------:R-:W-:Y:S04]  /*1940*/  LDS R19, [R8+0x18] ;  /* 0x0000180008137984 */ /* 0x000fe80000000800 */
[----:B------:R-:W3:Y:S01]  /*1950*/  LDS R18, [R8+0x1c] ;  /* 0x00001c0008127984 */ /* 0x000ee20000000800 */
[----:B0-----:R-:W-:-:S04]  /*1960*/  IADD3 R12, PT, PT, R12, R13, R20 ;  /* 0x0000000d0c0c7210 */ /* 0x001fc80007ffe014 */
[----:B-1----:R-:W-:-:S04]  /*1970*/  IADD3 R12, PT, PT, R14, R15, R12 ;  /* 0x0000000f0e0c7210 */ /* 0x002fc80007ffe00c */
[----:B--2---:R-:W-:-:S04]  /*1980*/  IADD3 R12, PT, PT, R16, R17, R12 ;  /* 0x00000011100c7210 */ /* 0x004fc80007ffe00c */
[----:B---3--:R-:W-:-:S07]  /*1990*/  IADD3 R20, PT, PT, R18, R19, R12 ;  /* 0x0000001312147210 */ /* 0x008fce0007ffe00c */
.L_x_9:
[----:B------:R-:W-:Y:S05]  /*19a0*/  BRA.U !UP1, `(.L_x_10) ;  /* 0x0000000109207547 */ /* 0x000fea000b800000 */
[C---:B------:R-:W-:Y:S01]  /*19b0*/  IMAD R8, R11.reuse, 0x4, R10 ;  /* 0x000000040b087824 */ /* 0x040fe200078e020a */
[----:B------:R-:W-:-:S04]  /*19c0*/  IADD3 R11, PT, PT, R11, 0x4, RZ ;  /* 0x000000040b0b7810 */ /* 0x000fc80007ffe0ff */
[----:B------:R-:W-:Y:S04]  /*19d0*/  LDS R13, [R8] ;  /* 0x00000000080d7984 */ /* 0x000fe80000000800 */
[----:B------:R-:W0:Y:S04]  /*19e0*/  LDS R12, [R8+0x4] ;  /* 0x00000400080c7984 */ /* 0x000e280000000800 */
[----:B------:R-:W-:Y:S04]  /*19f0*/  LDS R15, [R8+0x8] ;  /* 0x00000800080f7984 */ /* 0x000fe80000000800 */
[----:B------:R-:W1:Y:S01]  /*1a00*/  LDS R14, [R8+0xc] ;  /* 0x00000c00080e7984 */ /* 0x000e620000000800 */
[----:B0-----:R-:W-:-:S04]  /*1a10*/  IADD3 R12, PT, PT, R12, R13, R20 ;  /* 0x0000000d0c0c7210 */ /* 0x001fc80007ffe014 */
[----:B-1----:R-:W-:-:S07]  /*1a20*/  IADD3 R20, PT, PT, R14, R15, R12 ;  /* 0x0000000f0e147210 */ /* 0x002fce0007ffe00c */
.L_x_10:
[----:B------:R-:W-:-:S05]  /*1a30*/  LEA R10, R11, R10, 0x2 ;  /* 0x0000000a0b0a7211 */ /* 0x000fca00078e10ff */
[----:B------:R-:W0:Y:S04]  /*1a40*/  LDS R11, [R10] ;  /* 0x000000000a0b7984 */ /* 0x000e280000000800 */
[----:B------:R-:W-:Y:S04]  /*1a50*/  @P0 LDS R13, [R10+0x4] ;  /* 0x000004000a0d0984 */ /* 0x000fe80000000800 */
[----:B------:R-:W1:Y:S01]  /*1a60*/  @P0 LDS R8, [R10+0x8] ;  /* 0x000008000a080984 */ /* 0x000e620000000800 */
[----:B0-----:R-:W-:-:S05]  /*1a70*/  IMAD.IADD R20, R11, 0x1, R20 ;  /* 0x000000010b147824 */ /* 0x001fca00078e0214 */
[----:B-1----:R-:W-:-:S07]  /*1a80*/  @P0 IADD3 R20, PT, PT, R8, R13, R20 ;  /* 0x0000000d08140210 */ /* 0x002fce0007ffe014 */
.L_x_6:
[----:B------:R-:W-:Y:S05]  /*1a90*/  BSYNC.RECONVERGENT B1 ;  /* 0x0000000000017941 */ /* 0x000fea0003800200 */
.L_x_5:
[C---:B------:R-:W-:Y:S02]  /*1aa0*/  ISETP.NE.AND P0, PT, R6.reuse, R5, PT ;  /* 0x000000050600720c */ /* 0x040fe40003f05270 */
[----:B------:R-:W-:-:S11]  /*1ab0*/  IADD3 R6, PT, PT, R6, 0x1, RZ ;  /* 0x0000000106067810 */ /* 0x000fd60007ffe0ff */
[----:B------:R-:W-:Y:S05]  /*1ac0*/  @P0 BRA `(.L_x_11) ;  /* 0xfffffff800d80947 */ /* 0x000fea000383ffff */
.L_x_4:
[----:B------:R-:W-:Y:S05]  /*1ad0*/  BSYNC.RECONVERGENT B0 ;  /* 0x0000000000007941 */ /* 0x000fea0003800200 */
.L_x_3:
[----:B------:R-:W0:Y:S01]  /*1ae0*/  LDC.64 R6, c[0x0][0x380] ;  /* 0x0000e000ff067b82 */ /* 0x000e220000000a00 */
[----:B------:R-:W-:Y:S01]  /*1af0*/  IADD3 R9, PT, PT, R3, UR4, RZ ;  /* 0x0000000403097c10 */ /* 0x000fe2000fffe0ff */
[----:B------:R-:W1:Y:S01]  /*1b00*/  LDCU UR5, c[0x0][0x398] ;  /* 0x00007300ff0577ac */ /* 0x000e620008000800 */
[----:B------:R-:W-:-:S04]  /*1b10*/  UIADD3 UR4, UPT, UPT, UR4, 0x1, URZ ;  /* 0x0000000104047890 */ /* 0x000fc8000fffe0ff */
[----:B-1----:R-:W-:Y:S01]  /*1b20*/  UISETP.NE.AND UP2, UPT, UR4, UR5, UPT ;  /* 0x000000050400728c */ /* 0x002fe2000bf45270 */
[----:B0-----:R-:W-:-:S05]  /*1b30*/  IMAD.WIDE R6, R9, 0x4, R6 ;  /* 0x0000000409067825 */ /* 0x001fca00078e0206 */
[----:B------:R1:W-:Y:S03]  /*1b40*/  STG.E desc[UR10][R6.64], R20 ;  /* 0x0000001406007986 */ /* 0x0003e6000c10190a */
[----:B------:R-:W-:Y:S05]  /*1b50*/  BRA.U UP2, `(.L_x_12) ;  /* 0xfffffff902747547 */ /* 0x000fea000b83ffff */
[----:B------:R-:W-:Y:S05]  /*1b60*/  EXIT ;  /* 0x000000000000794d */ /* 0x000fea0003800000 */
.L_x_13:
[----:B------:R-:W-:-:S00]  /*1b70*/  BRA `(.L_x_13) ;  /* 0xfffffffc00fc7947 */ /* 0x000fc0000383ffff */
[----:B------:R-:W-:-:S00]  /*1b80*/  NOP ;  /* 0x0000000000007918 */ /* 0x000fc00000000000 */
[----:B------:R-:W-:-:S00]  /*1b90*/  NOP ;  /* 0x0000000000007918 */ /* 0x000fc00000000000 */
[----:B------:R-:W-:-:S00]  /*1ba0*/  NOP ;  /* 0x0000000000007918 */ /* 0x000fc00000000000 */
[----:B------:R-:W-:-:S00]  /*1bb0*/  NOP ;  /* 0x0000000000007918 */ /* 0x000fc00000000000 */
[----:B------:R-:W-:-:S00]  /*1bc0*/  NOP ;  /* 0x0000000000007918 */ /* 0x000fc00000000000 */
[----:B------:R-:W-:-:S00]  /*1bd0*/  NOP ;  /* 0x0000000000007918 */ /* 0x000fc00000000000 */
[----:B------:R-:W-:-:S00]  /*1be0*/  NOP ;  /* 0x0000000000007918 */ /* 0x000fc00000000000 */
[----:B------:R-:W-:-:S00]  /*1bf0*/  NOP ;  /* 0x0000000000007918 */ /* 0x000fc00000000000 */
.L_x_14:


//--------------------- .nv.shared._Z9calculatePiS_iii --------------------------
	.section	.nv.shared._Z9calculatePiS_iii,"aw",@nobits
	.sectionflags	@""
	.align	4
.nv.shared._Z9calculatePiS_iii:
	.zero		39440


//--------------------- .nv.shared.reserved.0     --------------------------
	.section	.nv.shared.reserved.0,"aw",@nobits
	.weak		__nv_reservedSMEM_offset_0_alias
	.size		__nv_reservedSMEM_offset_0_alias, 0, 64
	.other		__nv_reservedSMEM_offset_0_alias,@"STO_CUDA_RESERVED_SHARED STV_DEFAULT"
__nv_reservedSMEM_offset_0_alias:
	.zero		0
	.zero		64


//--------------------- .nv.constant0._Z9calculatePiS_iii --------------------------
	.section	.nv.constant0._Z9calculatePiS_iii,"a",@progbits
	.sectionflags	@""
	.align	4
.nv.constant0._Z9calculatePiS_iii:
	.zero		924


//--------------------- SYMBOLS --------------------------

	.type		.nv.reservedSmem.offset0,@object
	.size		.nv.reservedSmem.offset0,0x4
	.type		.nv.reservedSmem.cap,@object
	.size		.nv.reservedSmem.cap,0x4
